//
// Generated by NVIDIA NVVM Compiler
//
// Compiler Build ID: CL-36424714
// Cuda compilation tools, release 13.0, V13.0.88
// Based on NVVM 20.0.0
//

.version 9.0
.target sm_100
.address_size 64

	// .globl	_Z9transposeiiPiS_
// _ZZ17multiply_matricesiiiPiS_S_S_E1A has been demoted
// _ZZ17multiply_matricesiiiPiS_S_S_E1B has been demoted

.visible .entry _Z9transposeiiPiS_(
	.param .u32 _Z9transposeiiPiS__param_0,
	.param .u32 _Z9transposeiiPiS__param_1,
	.param .u64 .ptr .align 1 _Z9transposeiiPiS__param_2,
	.param .u64 .ptr .align 1 _Z9transposeiiPiS__param_3
)
{
	.reg .pred 	%p<2>;
	.reg .b32 	%r<21>;
	.reg .b64 	%rd<9>;

	ld.param.u32 	%r2, [_Z9transposeiiPiS__param_0];
	ld.param.u32 	%r3, [_Z9transposeiiPiS__param_1];
	ld.param.u64 	%rd1, [_Z9transposeiiPiS__param_2];
	ld.param.u64 	%rd2, [_Z9transposeiiPiS__param_3];
	mov.u32 	%r4, %ctaid.y;
	mov.u32 	%r5, %nctaid.x;
	mul.lo.s32 	%r6, %r4, %r5;
	shl.b32 	%r7, %r6, 10;
	mov.u32 	%r8, %ctaid.x;
	shl.b32 	%r9, %r8, 10;
	mov.u32 	%r10, %tid.x;
	mov.u32 	%r11, %tid.y;
	shl.b32 	%r12, %r11, 5;
	or.b32  	%r13, %r9, %r10;
	add.s32 	%r14, %r13, %r12;
	add.s32 	%r1, %r14, %r7;
	mul.lo.s32 	%r15, %r3, %r2;
	setp.ge.s32 	%p1, %r1, %r15;
	@%p1 bra 	$L__BB0_2;
	cvta.to.global.u64 	%rd3, %rd2;
	cvta.to.global.u64 	%rd4, %rd1;
	mul.wide.s32 	%rd5, %r1, 4;
	add.s64 	%rd6, %rd3, %rd5;
	ld.global.u32 	%r16, [%rd6];
	div.s32 	%r17, %r1, %r3;
	mul.lo.s32 	%r18, %r17, %r3;
	sub.s32 	%r19, %r1, %r18;
	mad.lo.s32 	%r20, %r19, %r2, %r17;
	mul.wide.s32 	%rd7, %r20, 4;
	add.s64 	%rd8, %rd4, %rd7;
	st.global.u32 	[%rd8], %r16;
$L__BB0_2:
	ret;

}
	// .globl	_Z17multiply_matricesiiiPiS_S_S_
.visible .entry _Z17multiply_matricesiiiPiS_S_S_(
	.param .u32 _Z17multiply_matricesiiiPiS_S_S__param_0,
	.param .u32 _Z17multiply_matricesiiiPiS_S_S__param_1,
	.param .u32 _Z17multiply_matricesiiiPiS_S_S__param_2,
	.param .u64 .ptr .align 1 _Z17multiply_matricesiiiPiS_S_S__param_3,
	.param .u64 .ptr .align 1 _Z17multiply_matricesiiiPiS_S_S__param_4,
	.param .u64 .ptr .align 1 _Z17multiply_matricesiiiPiS_S_S__param_5,
	.param .u64 .ptr .align 1 _Z17multiply_matricesiiiPiS_S_S__param_6
)
{
	.reg .pred 	%p<18>;
	.reg .b32 	%r<160>;
	.reg .b32 	%f<4>;
	.reg .b64 	%rd<17>;
	// demoted variable
	.shared .align 4 .b8 _ZZ17multiply_matricesiiiPiS_S_S_E1A[4096];
	// demoted variable
	.shared .align 4 .b8 _ZZ17multiply_matricesiiiPiS_S_S_E1B[4096];
	ld.param.u32 	%r32, [_Z17multiply_matricesiiiPiS_S_S__param_0];
	ld.param.u32 	%r33, [_Z17multiply_matricesiiiPiS_S_S__param_1];
	ld.param.u32 	%r34, [_Z17multiply_matricesiiiPiS_S_S__param_2];
	ld.param.u64 	%rd5, [_Z17multiply_matricesiiiPiS_S_S__param_4];
	ld.param.u64 	%rd6, [_Z17multiply_matricesiiiPiS_S_S__param_5];
	ld.param.u64 	%rd4, [_Z17multiply_matricesiiiPiS_S_S__param_6];
	cvta.to.global.u64 	%rd1, %rd6;
	cvta.to.global.u64 	%rd2, %rd5;
	mov.u32 	%r36, %ctaid.x;
	shl.b32 	%r1, %r36, 5;
	mov.u32 	%r151, %tid.x;
	add.s32 	%r3, %r1, %r151;
	mov.u32 	%r37, %ctaid.y;
	shl.b32 	%r38, %r37, 5;
	mov.u32 	%r153, %tid.y;
	add.s32 	%r5, %r38, %r153;
	cvt.rn.f32.s32 	%f1, %r33;
	mul.f32 	%f2, %f1, 0f3D000000;
	cvt.rpi.f32.f32 	%f3, %f2;
	cvt.rzi.s32.f32 	%r6, %f3;
	setp.lt.s32 	%p1, %r6, 1;
	mov.b32 	%r159, 0;
	@%p1 bra 	$L__BB1_11;
	shl.b32 	%r40, %r151, 5;
	add.s32 	%r41, %r40, %r153;
	shl.b32 	%r42, %r41, 2;
	mov.u32 	%r43, _ZZ17multiply_matricesiiiPiS_S_S_E1A;
	add.s32 	%r7, %r43, %r42;
	mov.u32 	%r44, _ZZ17multiply_matricesiiiPiS_S_S_E1B;
	add.s32 	%r8, %r44, %r42;
	shl.b32 	%r45, %r153, 2;
	add.s32 	%r9, %r43, %r45;
	shl.b32 	%r46, %r151, 7;
	add.s32 	%r10, %r44, %r46;
	neg.s32 	%r155, %r6;
	mad.lo.s32 	%r47, %r153, %r34, %r151;
	add.s32 	%r154, %r47, %r1;
	shl.b32 	%r13, %r34, 5;
	mad.lo.s32 	%r152, %r33, %r5, %r151;
	mov.b32 	%r159, 0;
$L__BB1_2:
	setp.ge.s32 	%p2, %r5, %r32;
	mul.wide.s32 	%rd7, %r152, 4;
	add.s64 	%rd3, %rd2, %rd7;
	setp.ge.s32 	%p3, %r151, %r33;
	mov.b32 	%r157, 0;
	or.pred  	%p4, %p3, %p2;
	@%p4 bra 	$L__BB1_4;
	ld.global.u32 	%r157, [%rd3];
$L__BB1_4:
	setp.gt.s32 	%p5, %r32, -1;
	st.shared.u32 	[%r7], %r157;
	setp.lt.s32 	%p6, %r159, 1;
	or.pred  	%p7, %p5, %p6;
	@%p7 bra 	$L__BB1_6;
	mul.wide.u32 	%rd8, %r152, 4;
	add.s64 	%rd9, %rd2, %rd8;
	ld.global.u32 	%r50, [%rd9];
	st.shared.u32 	[%r7], %r50;
$L__BB1_6:
	setp.ge.s32 	%p8, %r3, %r34;
	setp.ge.s32 	%p9, %r153, %r33;
	mov.b32 	%r158, 0;
	or.pred  	%p10, %p8, %p9;
	@%p10 bra 	$L__BB1_8;
	mul.wide.s32 	%rd10, %r154, 4;
	add.s64 	%rd11, %rd1, %rd10;
	ld.global.u32 	%r158, [%rd11];
$L__BB1_8:
	setp.lt.s32 	%p11, %r159, 1;
	setp.gt.s32 	%p12, %r33, -1;
	st.shared.u32 	[%r8], %r158;
	or.pred  	%p13, %p12, %p11;
	@%p13 bra 	$L__BB1_10;
	mul.wide.u32 	%rd12, %r154, 4;
	add.s64 	%rd13, %rd1, %rd12;
	ld.global.u32 	%r52, [%rd13];
	st.shared.u32 	[%r8], %r52;
$L__BB1_10:
	bar.sync 	0;
	ld.shared.u32 	%r53, [%r9];
	ld.shared.u32 	%r54, [%r10];
	mad.lo.s32 	%r55, %r54, %r53, %r159;
	ld.shared.u32 	%r56, [%r9+128];
	ld.shared.u32 	%r57, [%r10+4];
	mad.lo.s32 	%r58, %r57, %r56, %r55;
	ld.shared.u32 	%r59, [%r9+256];
	ld.shared.u32 	%r60, [%r10+8];
	mad.lo.s32 	%r61, %r60, %r59, %r58;
	ld.shared.u32 	%r62, [%r9+384];
	ld.shared.u32 	%r63, [%r10+12];
	mad.lo.s32 	%r64, %r63, %r62, %r61;
	ld.shared.u32 	%r65, [%r9+512];
	ld.shared.u32 	%r66, [%r10+16];
	mad.lo.s32 	%r67, %r66, %r65, %r64;
	ld.shared.u32 	%r68, [%r9+640];
	ld.shared.u32 	%r69, [%r10+20];
	mad.lo.s32 	%r70, %r69, %r68, %r67;
	ld.shared.u32 	%r71, [%r9+768];
	ld.shared.u32 	%r72, [%r10+24];
	mad.lo.s32 	%r73, %r72, %r71, %r70;
	ld.shared.u32 	%r74, [%r9+896];
	ld.shared.u32 	%r75, [%r10+28];
	mad.lo.s32 	%r76, %r75, %r74, %r73;
	ld.shared.u32 	%r77, [%r9+1024];
	ld.shared.u32 	%r78, [%r10+32];
	mad.lo.s32 	%r79, %r78, %r77, %r76;
	ld.shared.u32 	%r80, [%r9+1152];
	ld.shared.u32 	%r81, [%r10+36];
	mad.lo.s32 	%r82, %r81, %r80, %r79;
	ld.shared.u32 	%r83, [%r9+1280];
	ld.shared.u32 	%r84, [%r10+40];
	mad.lo.s32 	%r85, %r84, %r83, %r82;
	ld.shared.u32 	%r86, [%r9+1408];
	ld.shared.u32 	%r87, [%r10+44];
	mad.lo.s32 	%r88, %r87, %r86, %r85;
	ld.shared.u32 	%r89, [%r9+1536];
	ld.shared.u32 	%r90, [%r10+48];
	mad.lo.s32 	%r91, %r90, %r89, %r88;
	ld.shared.u32 	%r92, [%r9+1664];
	ld.shared.u32 	%r93, [%r10+52];
	mad.lo.s32 	%r94, %r93, %r92, %r91;
	ld.shared.u32 	%r95, [%r9+1792];
	ld.shared.u32 	%r96, [%r10+56];
	mad.lo.s32 	%r97, %r96, %r95, %r94;
	ld.shared.u32 	%r98, [%r9+1920];
	ld.shared.u32 	%r99, [%r10+60];
	mad.lo.s32 	%r100, %r99, %r98, %r97;
	ld.shared.u32 	%r101, [%r9+2048];
	ld.shared.u32 	%r102, [%r10+64];
	mad.lo.s32 	%r103, %r102, %r101, %r100;
	ld.shared.u32 	%r104, [%r9+2176];
	ld.shared.u32 	%r105, [%r10+68];
	mad.lo.s32 	%r106, %r105, %r104, %r103;
	ld.shared.u32 	%r107, [%r9+2304];
	ld.shared.u32 	%r108, [%r10+72];
	mad.lo.s32 	%r109, %r108, %r107, %r106;
	ld.shared.u32 	%r110, [%r9+2432];
	ld.shared.u32 	%r111, [%r10+76];
	mad.lo.s32 	%r112, %r111, %r110, %r109;
	ld.shared.u32 	%r113, [%r9+2560];
	ld.shared.u32 	%r114, [%r10+80];
	mad.lo.s32 	%r115, %r114, %r113, %r112;
	ld.shared.u32 	%r116, [%r9+2688];
	ld.shared.u32 	%r117, [%r10+84];
	mad.lo.s32 	%r118, %r117, %r116, %r115;
	ld.shared.u32 	%r119, [%r9+2816];
	ld.shared.u32 	%r120, [%r10+88];
	mad.lo.s32 	%r121, %r120, %r119, %r118;
	ld.shared.u32 	%r122, [%r9+2944];
	ld.shared.u32 	%r123, [%r10+92];
	mad.lo.s32 	%r124, %r123, %r122, %r121;
	ld.shared.u32 	%r125, [%r9+3072];
	ld.shared.u32 	%r126, [%r10+96];
	mad.lo.s32 	%r127, %r126, %r125, %r124;
	ld.shared.u32 	%r128, [%r9+3200];
	ld.shared.u32 	%r129, [%r10+100];
	mad.lo.s32 	%r130, %r129, %r128, %r127;
	ld.shared.u32 	%r131, [%r9+3328];
	ld.shared.u32 	%r132, [%r10+104];
	mad.lo.s32 	%r133, %r132, %r131, %r130;
	ld.shared.u32 	%r134, [%r9+3456];
	ld.shared.u32 	%r135, [%r10+108];
	mad.lo.s32 	%r136, %r135, %r134, %r133;
	ld.shared.u32 	%r137, [%r9+3584];
	ld.shared.u32 	%r138, [%r10+112];
	mad.lo.s32 	%r139, %r138, %r137, %r136;
	ld.shared.u32 	%r140, [%r9+3712];
	ld.shared.u32 	%r141, [%r10+116];
	mad.lo.s32 	%r142, %r141, %r140, %r139;
	ld.shared.u32 	%r143, [%r9+3840];
	ld.shared.u32 	%r144, [%r10+120];
	mad.lo.s32 	%r145, %r144, %r143, %r142;
	ld.shared.u32 	%r146, [%r9+3968];
	ld.shared.u32 	%r147, [%r10+124];
	mad.lo.s32 	%r159, %r147, %r146, %r145;
	bar.sync 	0;
	add.s32 	%r155, %r155, 1;
	setp.ne.s32 	%p14, %r155, 0;
	add.s32 	%r154, %r154, %r13;
	add.s32 	%r153, %r153, 32;
	add.s32 	%r152, %r152, 32;
	add.s32 	%r151, %r151, 32;
	@%p14 bra 	$L__BB1_2;
$L__BB1_11:
	setp.ge.s32 	%p15, %r5, %r32;
	setp.ge.s32 	%p16, %r3, %r34;
	or.pred  	%p17, %p15, %p16;
	@%p17 bra 	$L__BB1_13;
	mad.lo.s32 	%r148, %r34, %r5, %r3;
	cvta.to.global.u64 	%rd14, %rd4;
	mul.wide.s32 	%rd15, %r148, 4;
	add.s64 	%rd16, %rd14, %rd15;
	ld.global.u32 	%r149, [%rd16];
	add.s32 	%r150, %r149, %r159;
	st.global.u32 	[%rd16], %r150;
$L__BB1_13:
	ret;

}


// ===== COMPILED SASS (sm_100) =====

	.target	sm_100

	.elftype	@"ET_EXEC"


//--------------------- .note.nv.tkinfo           --------------------------
	.section	.note.nv.tkinfo,"",@"SHT_NOTE"
	.sectionflags	@"SHF_NOTE_NV_TKINFO"
	.tkinfo
        /*0018*/ 	.word	0x00000002
        /*0030*/ 	.string	""
        /*0030*/ 	.string	"ptxas"
        /*0030*/ 	.string	"Cuda compilation tools, release 13.0, V13.0.88"
        /*0030*/ 	.string	"Build cuda_13.0.r13.0/compiler.36424714_0"
        /*0030*/ 	.string	"-arch sm_100 -m 64 "



//--------------------- .note.nv.cuinfo           --------------------------
	.section	.note.nv.cuinfo,"",@"SHT_NOTE"
	.sectionflags	@"SHF_NOTE_NV_CUINFO"
        /*0018*/ 	.short	0x0002
        /*001a*/ 	.short	0x0064
        /*001c*/ 	.short	0x0082
	.zero		2


//--------------------- .nv.info                  --------------------------
	.section	.nv.info,"",@"SHT_CUDA_INFO"
	.align	4


	//----- nvinfo : EIATTR_REGCOUNT
	.align		4
        /*0000*/ 	.byte	0x04, 0x2f
        /*0002*/ 	.short	(.L_1 - .L_0)
	.align		4
.L_0:
        /*0004*/ 	.word	index@(_Z9transposeiiPiS_)
        /*0008*/ 	.word	0x00000010


	//----- nvinfo : EIATTR_FRAME_SIZE
	.align		4
.L_1:
        /*000c*/ 	.byte	0x04, 0x11
        /*000e*/ 	.short	(.L_3 - .L_2)
	.align		4
.L_2:
        /*0010*/ 	.word	index@(_Z9transposeiiPiS_)
        /*0014*/ 	.word	0x00000000


	//----- nvinfo : EIATTR_REGCOUNT
	.align		4
.L_3:
        /*0018*/ 	.byte	0x04, 0x2f
        /*001a*/ 	.short	(.L_5 - .L_4)
	.align		4
.L_4:
        /*001c*/ 	.word	index@(_Z17multiply_matricesiiiPiS_S_S_)
        /*0020*/ 	.word	0x00000020


	//----- nvinfo : EIATTR_FRAME_SIZE
	.align		4
.L_5:
        /*0024*/ 	.byte	0x04, 0x11
        /*0026*/ 	.short	(.L_7 - .L_6)
	.align		4
.L_6:
        /*0028*/ 	.word	index@(_Z17multiply_matricesiiiPiS_S_S_)
        /*002c*/ 	.word	0x00000000


	//----- nvinfo : EIATTR_MIN_STACK_SIZE
	.align		4
.L_7:
        /*0030*/ 	.byte	0x04, 0x12
        /*0032*/ 	.short	(.L_9 - .L_8)
	.align		4
.L_8:
        /*0034*/ 	.word	index@(_Z17multiply_matricesiiiPiS_S_S_)
        /*0038*/ 	.word	0x00000000


	//----- nvinfo : EIATTR_MIN_STACK_SIZE
	.align		4
.L_9:
        /*003c*/ 	.byte	0x04, 0x12
        /*003e*/ 	.short	(.L_11 - .L_10)
	.align		4
.L_10:
        /*0040*/ 	.word	index@(_Z9transposeiiPiS_)
        /*0044*/ 	.word	0x00000000
.L_11:


//--------------------- .nv.compat                --------------------------
	.section	.nv.compat,"",@"SHT_CUDA_COMPAT_INFO"
	.align	4
        /*0000*/ 	.byte	0x02, 0x09, 0x00, 0x00, 0x02, 0x02, 0x01, 0x00, 0x02, 0x05, 0x05, 0x00, 0x03, 0x07, 0x01, 0x01
        /*0010*/ 	.byte	0x02, 0x03, 0x00, 0x00, 0x02, 0x06, 0x01, 0x00, 0x04, 0x0b, 0x08, 0x00, 0x09, 0x00, 0x00, 0x00
        /*0020*/ 	.byte	0x00, 0x00, 0x00, 0x00


//--------------------- .nv.info._Z17multiply_matricesiiiPiS_S_S_ --------------------------
	.section	.nv.info._Z17multiply_matricesiiiPiS_S_S_,"",@"SHT_CUDA_INFO"
	.sectionflags	@""
	.align	4


	//----- nvinfo : EIATTR_CUDA_API_VERSION
	.align		4
        /*0000*/ 	.byte	0x04, 0x37
        /*0002*/ 	.short	(.L_13 - .L_12)
.L_12:
        /*0004*/ 	.word	0x00000082


	//----- nvinfo : EIATTR_KPARAM_INFO
	.align		4
.L_13:
        /*0008*/ 	.byte	0x04, 0x17
        /*000a*/ 	.short	(.L_15 - .L_14)
.L_14:
        /*000c*/ 	.word	0x00000000
        /*0010*/ 	.short	0x0006
        /*0012*/ 	.short	0x0028
        /*0014*/ 	.byte	0x00, 0xf5, 0x21, 0x00


	//----- nvinfo : EIATTR_KPARAM_INFO
	.align		4
.L_15:
        /*0018*/ 	.byte	0x04, 0x17
        /*001a*/ 	.short	(.L_17 - .L_16)
.L_16:
        /*001c*/ 	.word	0x00000000
        /*0020*/ 	.short	0x0005
        /*0022*/ 	.short	0x0020
        /*0024*/ 	.byte	0x00, 0xf5, 0x21, 0x00


	//----- nvinfo : EIATTR_KPARAM_INFO
	.align		4
.L_17:
        /*0028*/ 	.byte	0x04, 0x17
        /*002a*/ 	.short	(.L_19 - .L_18)
.L_18:
        /*002c*/ 	.word	0x00000000
        /*0030*/ 	.short	0x0004
        /*0032*/ 	.short	0x0018
        /*0034*/ 	.byte	0x00, 0xf5, 0x21, 0x00


	//----- nvinfo : EIATTR_KPARAM_INFO
	.align		4
.L_19:
        /*0038*/ 	.byte	0x04, 0x17
        /*003a*/ 	.short	(.L_21 - .L_20)
.L_20:
        /*003c*/ 	.word	0x00000000
        /*0040*/ 	.short	0x0003
        /*0042*/ 	.short	0x0010
        /*0044*/ 	.byte	0x00, 0xf5, 0x21, 0x00


	//----- nvinfo : EIATTR_KPARAM_INFO
	.align		4
.L_21:
        /*0048*/ 	.byte	0x04, 0x17
        /*004a*/ 	.short	(.L_23 - .L_22)
.L_22:
        /*004c*/ 	.word	0x00000000
        /*0050*/ 	.short	0x0002
        /*0052*/ 	.short	0x0008
        /*0054*/ 	.byte	0x00, 0xf0, 0x11, 0x00


	//----- nvinfo : EIATTR_KPARAM_INFO
	.align		4
.L_23:
        /*0058*/ 	.byte	0x04, 0x17
        /*005a*/ 	.short	(.L_25 - .L_24)
.L_24:
        /*005c*/ 	.word	0x00000000
        /*0060*/ 	.short	0x0001
        /*0062*/ 	.short	0x0004
        /*0064*/ 	.byte	0x00, 0xf0, 0x11, 0x00


	//----- nvinfo : EIATTR_KPARAM_INFO
	.align		4
.L_25:
        /*0068*/ 	.byte	0x04, 0x17
        /*006a*/ 	.short	(.L_27 - .L_26)
.L_26:
        /*006c*/ 	.word	0x00000000
        /*0070*/ 	.short	0x0000
        /*0072*/ 	.short	0x0000
        /*0074*/ 	.byte	0x00, 0xf0, 0x11, 0x00


	//----- nvinfo : EIATTR_SPARSE_MMA_MASK
	.align		4
.L_27:
        /*0078*/ 	.byte	0x03, 0x50
        /*007a*/ 	.short	0x0000


	//----- nvinfo : EIATTR_MAXREG_COUNT
	.align		4
        /*007c*/ 	.byte	0x03, 0x1b
        /*007e*/ 	.short	0x00ff


	//----- nvinfo : EIATTR_NUM_BARRIERS
	.align		4
        /*0080*/ 	.byte	0x02, 0x4c
        /*0082*/ 	.byte	0x01
	.zero		1


	//----- nvinfo : EIATTR_MERCURY_ISA_VERSION
	.align		4
        /*0084*/ 	.byte	0x03, 0x5f
        /*0086*/ 	.short	0x0101


	//----- nvinfo : EIATTR_VRC_CTA_INIT_COUNT
	.align		4
        /*0088*/ 	.byte	0x02, 0x4a
	.zero		1
	.zero		1


	//----- nvinfo : EIATTR_EXIT_INSTR_OFFSETS
	.align		4
        /*008c*/ 	.byte	0x04, 0x1c
        /*008e*/ 	.short	(.L_29 - .L_28)


	//   ....[0]....
.L_28:
        /*0090*/ 	.word	0x000008d0


	//   ....[1]....
        /*0094*/ 	.word	0x00000940


	//----- nvinfo : EIATTR_CBANK_PARAM_SIZE
	.align		4
.L_29:
        /*0098*/ 	.byte	0x03, 0x19
        /*009a*/ 	.short	0x0030


	//----- nvinfo : EIATTR_PARAM_CBANK
	.align		4
        /*009c*/ 	.byte	0x04, 0x0a
        /*009e*/ 	.short	(.L_31 - .L_30)
	.align		4
.L_30:
        /*00a0*/ 	.word	index@(.nv.constant0._Z17multiply_matricesiiiPiS_S_S_)
        /*00a4*/ 	.short	0x0380
        /*00a6*/ 	.short	0x0030


	//----- nvinfo : EIATTR_SW_WAR
	.align		4
.L_31:
        /*00a8*/ 	.byte	0x04, 0x36
        /*00aa*/ 	.short	(.L_33 - .L_32)
.L_32:
        /*00ac*/ 	.word	0x00000008
.L_33:


//--------------------- .nv.info._Z9transposeiiPiS_ --------------------------
	.section	.nv.info._Z9transposeiiPiS_,"",@"SHT_CUDA_INFO"
	.sectionflags	@""
	.align	4


	//----- nvinfo : EIATTR_CUDA_API_VERSION
	.align		4
        /*0000*/ 	.byte	0x04, 0x37
        /*0002*/ 	.short	(.L_35 - .L_34)
.L_34:
        /*0004*/ 	.word	0x00000082


	//----- nvinfo : EIATTR_KPARAM_INFO
	.align		4
.L_35:
        /*0008*/ 	.byte	0x04, 0x17
        /*000a*/ 	.short	(.L_37 - .L_36)
.L_36:
        /*000c*/ 	.word	0x00000000
        /*0010*/ 	.short	0x0003
        /*0012*/ 	.short	0x0010
        /*0014*/ 	.byte	0x00, 0xf5, 0x21, 0x00


	//----- nvinfo : EIATTR_KPARAM_INFO
	.align		4
.L_37:
        /*0018*/ 	.byte	0x04, 0x17
        /*001a*/ 	.short	(.L_39 - .L_38)
.L_38:
        /*001c*/ 	.word	0x00000000
        /*0020*/ 	.short	0x0002
        /*0022*/ 	.short	0x0008
        /*0024*/ 	.byte	0x00, 0xf5, 0x21, 0x00


	//----- nvinfo : EIATTR_KPARAM_INFO
	.align		4
.L_39:
        /*0028*/ 	.byte	0x04, 0x17
        /*002a*/ 	.short	(.L_41 - .L_40)
.L_40:
        /*002c*/ 	.word	0x00000000
        /*0030*/ 	.short	0x0001
        /*0032*/ 	.short	0x0004
        /*0034*/ 	.byte	0x00, 0xf0, 0x11, 0x00


	//----- nvinfo : EIATTR_KPARAM_INFO
	.align		4
.L_41:
        /*0038*/ 	.byte	0x04, 0x17
        /*003a*/ 	.short	(.L_43 - .L_42)
.L_42:
        /*003c*/ 	.word	0x00000000
        /*0040*/ 	.short	0x0000
        /*0042*/ 	.short	0x0000
        /*0044*/ 	.byte	0x00, 0xf0, 0x11, 0x00


	//----- nvinfo : EIATTR_SPARSE_MMA_MASK
	.align		4
.L_43:
        /*0048*/ 	.byte	0x03, 0x50
        /*004a*/ 	.short	0x0000


	//----- nvinfo : EIATTR_MAXREG_COUNT
	.align		4
        /*004c*/ 	.byte	0x03, 0x1b
        /*004e*/ 	.short	0x00ff


	//----- nvinfo : EIATTR_MERCURY_ISA_VERSION
	.align		4
        /*0050*/ 	.byte	0x03, 0x5f
        /*0052*/ 	.short	0x0101


	//----- nvinfo : EIATTR_VRC_CTA_INIT_COUNT
	.align		4
        /*0054*/ 	.byte	0x02, 0x4a
	.zero		1
	.zero		1


	//----- nvinfo : EIATTR_EXIT_INSTR_OFFSETS
	.align		4
        /*0058*/ 	.byte	0x04, 0x1c
        /*005a*/ 	.short	(.L_45 - .L_44)


	//   ....[0]....
.L_44:
        /*005c*/ 	.word	0x000000e0


	//   ....[1]....
        /*0060*/ 	.word	0x00000300


	//----- nvinfo : EIATTR_CBANK_PARAM_SIZE
	.align		4
.L_45:
        /*0064*/ 	.byte	0x03, 0x19
        /*0066*/ 	.short	0x0018


	//----- nvinfo : EIATTR_PARAM_CBANK
	.align		4
        /*0068*/ 	.byte	0x04, 0x0a
        /*006a*/ 	.short	(.L_47 - .L_46)
	.align		4
.L_46:
        /*006c*/ 	.word	index@(.nv.constant0._Z9transposeiiPiS_)
        /*0070*/ 	.short	0x0380
        /*0072*/ 	.short	0x0018


	//----- nvinfo : EIATTR_SW_WAR
	.align		4
.L_47:
        /*0074*/ 	.byte	0x04, 0x36
        /*0076*/ 	.short	(.L_49 - .L_48)
.L_48:
        /*0078*/ 	.word	0x00000008
.L_49:


//--------------------- .nv.callgraph             --------------------------
	.section	.nv.callgraph,"",@"SHT_CUDA_CALLGRAPH"
	.align	4
	.sectionentsize	8
	.align		4
        /*0000*/ 	.word	0x00000000
	.align		4
        /*0004*/ 	.word	0xffffffff
	.align		4
        /*0008*/ 	.word	0x00000000
	.align		4
        /*000c*/ 	.word	0xfffffffe
	.align		4
        /*0010*/ 	.word	0x00000000
	.align		4
        /*0014*/ 	.word	0xfffffffd
	.align		4
        /*0018*/ 	.word	0x00000000
	.align		4
        /*001c*/ 	.word	0xfffffffc


//--------------------- .text._Z17multiply_matricesiiiPiS_S_S_ --------------------------
	.section	.text._Z17multiply_matricesiiiPiS_S_S_,"ax",@progbits
	.align	128
        .global         _Z17multiply_matricesiiiPiS_S_S_
        .type           _Z17multiply_matricesiiiPiS_S_S_,@function
        .size           _Z17multiply_matricesiiiPiS_S_S_,(.L_x_4 - _Z17multiply_matricesiiiPiS_S_S_)
        .other          _Z17multiply_matricesiiiPiS_S_S_,@"STO_CUDA_ENTRY STV_DEFAULT"
_Z17multiply_matricesiiiPiS_S_S_:
.text._Z17multiply_matricesiiiPiS_S_S_:
[----:B------:R-:W-:Y:S01]  /*0000*/  LDC R1, c[0x0][0x37c] ;  /* 0x0000df00ff017b82 */ /* 0x000fe20000000800 */
[----:B------:R-:W0:Y:S01]  /*0010*/  LDCU UR7, c[0x0][0x384] ;  /* 0x00007080ff0777ac */ /* 0x000e220008000800 */
[----:B------:R-:W1:Y:S01]  /*0020*/  S2R R22, SR_CTAID.Y ;  /* 0x0000000000167919 */ /* 0x000e620000002600 */
[----:B------:R-:W-:Y:S01]  /*0030*/  HFMA2 R23, -RZ, RZ, 0, 0 ;  /* 0x00000000ff177431 */ /* 0x000fe200000001ff */
[----:B------:R-:W2:Y:S01]  /*0040*/  LDCU UR11, c[0x0][0x388] ;  /* 0x00007100ff0b77ac */ /* 0x000ea20008000800 */
[----:B------:R-:W1:Y:S01]  /*0050*/  S2R R20, SR_TID.Y ;  /* 0x0000000000147919 */ /* 0x000e620000002200 */
[----:B------:R-:W3:Y:S01]  /*0060*/  LDCU.64 UR8, c[0x0][0x358] ;  /* 0x00006b00ff0877ac */ /* 0x000ee20008000a00 */
[----:B------:R-:W4:Y:S01]  /*0070*/  S2R R4, SR_CTAID.X ;  /* 0x0000000000047919 */ /* 0x000f220000002500 */
[----:B------:R-:W4:Y:S01]  /*0080*/  S2R R19, SR_TID.X ;  /* 0x0000000000137919 */ /* 0x000f220000002100 */
[----:B0-----:R-:W-:-:S05]  /*0090*/  I2FP.F32.S32 R0, UR7 ;  /* 0x0000000700007c45 */ /* 0x001fca0008201400 */
[----:B------:R-:W-:-:S04]  /*00a0*/  FMUL R0, R0, 0.03125 ;  /* 0x3d00000000007820 */ /* 0x000fc80000400000 */
[----:B------:R-:W0:Y:S01]  /*00b0*/  F2I.CEIL.NTZ R18, R0 ;  /* 0x0000000000127305 */ /* 0x000e22000020b100 */
[----:B-1----:R-:W-:Y:S02]  /*00c0*/  LEA R22, R22, R20, 0x5 ;  /* 0x0000001416167211 */ /* 0x002fe400078e28ff */
[----:B0-----:R-:W-:Y:S02]  /*00d0*/  ISETP.GE.AND P0, PT, R18, 0x1, PT ;  /* 0x000000011200780c */ /* 0x001fe40003f06270 */
[----:B----4-:R-:W-:-:S11]  /*00e0*/  LEA R21, R4, R19, 0x5 ;  /* 0x0000001304157211 */ /* 0x010fd600078e28ff */
[----:B--23--:R-:W-:Y:S05]  /*00f0*/  @!P0 BRA `(.L_x_0) ;  /* 0x0000000400e88947 */ /* 0x00cfea0003800000 */
[----:B------:R-:W0:Y:S01]  /*0100*/  LDCU UR4, c[0x0][0x388] ;  /* 0x00007100ff0477ac */ /* 0x000e220008000800 */
[----:B------:R-:W1:Y:S01]  /*0110*/  S2UR UR6, SR_CgaCtaId ;  /* 0x00000000000679c3 */ /* 0x000e620000008800 */
[----:B------:R-:W-:Y:S01]  /*0120*/  LEA R6, R19, R20, 0x5 ;  /* 0x0000001413067211 */ /* 0x000fe200078e28ff */
[--C-:B------:R-:W-:Y:S01]  /*0130*/  IMAD R16, R22, UR7, R19.reuse ;  /* 0x0000000716107c24 */ /* 0x100fe2000f8e0213 */
[----:B------:R-:W2:Y:S01]  /*0140*/  LDCU UR10, c[0x0][0x380] ;  /* 0x00007000ff0a77ac */ /* 0x000ea20008000800 */
[----:B------:R-:W-:Y:S02]  /*0150*/  IADD3 R18, PT, PT, -R18, RZ, RZ ;  /* 0x000000ff12127210 */ /* 0x000fe40007ffe1ff */
[----:B------:R-:W-:Y:S02]  /*0160*/  MOV R23, RZ ;  /* 0x000000ff00177202 */ /* 0x000fe40000000f00 */
[----:B------:R-:W3:Y:S08]  /*0170*/  LDC R0, c[0x0][0x380] ;  /* 0x0000e000ff007b82 */ /* 0x000ef00000000800 */
[----:B------:R-:W4:Y:S01]  /*0180*/  LDC R2, c[0x0][0x388] ;  /* 0x0000e200ff027b82 */ /* 0x000f220000000800 */
[----:B0-----:R-:W-:Y:S01]  /*0190*/  IMAD R17, R20, UR4, R19 ;  /* 0x0000000414117c24 */ /* 0x001fe2000f8e0213 */
[----:B------:R-:W-:-:S02]  /*01a0*/  UMOV UR4, 0x400 ;  /* 0x0000040000047882 */ /* 0x000fc40000000000 */
[----:B------:R-:W-:Y:S01]  /*01b0*/  UIADD3 UR5, UPT, UPT, UR4, 0x1000, URZ ;  /* 0x0000100004057890 */ /* 0x000fe2000fffe0ff */
[----:B--2---:R-:W-:Y:S02]  /*01c0*/  ISETP.GE.AND P1, PT, R22, UR10, PT ;  /* 0x0000000a16007c0c */ /* 0x004fe4000bf26270 */
[----:B------:R-:W-:Y:S01]  /*01d0*/  LEA R17, R4, R17, 0x5 ;  /* 0x0000001104117211 */ /* 0x000fe200078e28ff */
[----:B------:R-:W0:Y:S01]  /*01e0*/  LDC R3, c[0x0][0x384] ;  /* 0x0000e100ff037b82 */ /* 0x000e220000000800 */
[----:B-1----:R-:W-:Y:S02]  /*01f0*/  ULEA UR4, UR6, UR4, 0x18 ;  /* 0x0000000406047291 */ /* 0x002fe4000f8ec0ff */
[----:B------:R-:W-:-:S04]  /*0200*/  ULEA UR5, UR6, UR5, 0x18 ;  /* 0x0000000506057291 */ /* 0x000fc8000f8ec0ff */
[----:B------:R-:W-:Y:S01]  /*0210*/  LEA R7, R6, UR4, 0x2 ;  /* 0x0000000406077c11 */ /* 0x000fe2000f8e10ff */
[----:B------:R-:W1:Y:S01]  /*0220*/  LDC.64 R24, c[0x0][0x398] ;  /* 0x0000e600ff187b82 */ /* 0x000e620000000a00 */
[----:B------:R-:W-:Y:S02]  /*0230*/  LEA R5, R20, UR4, 0x2 ;  /* 0x0000000414057c11 */ /* 0x000fe4000f8e10ff */
[----:B------:R-:W-:Y:S02]  /*0240*/  LEA R6, R6, UR5, 0x2 ;  /* 0x0000000506067c11 */ /* 0x000fe4000f8e10ff */
[----:B------:R-:W-:-:S07]  /*0250*/  LEA R4, R19, UR5, 0x7 ;  /* 0x0000000513047c11 */ /* 0x000fce000f8e38ff */
.L_x_1:
[-C--:B0-----:R-:W-:Y:S02]  /*0260*/  ISETP.GE.AND P0, PT, R20, R3.reuse, PT ;  /* 0x000000031400720c */ /* 0x081fe40003f06270 */
[----:B------:R-:W-:Y:S02]  /*0270*/  CS2R R28, SRZ ;  /* 0x00000000001c7805 */ /* 0x000fe4000001ff00 */
[----:B------:R-:W-:Y:S01]  /*0280*/  ISETP.GE.OR P2, PT, R19, R3, P1 ;  /* 0x000000031300720c */ /* 0x000fe20000f46670 */
[----:B-1----:R-:W-:Y:S01]  /*0290*/  IMAD.WIDE R8, R16, 0x4, R24 ;  /* 0x0000000410087825 */ /* 0x002fe200078e0218 */
[----:B----4-:R-:W-:-:S11]  /*02a0*/  ISETP.GE.OR P0, PT, R21, R2, P0 ;  /* 0x000000021500720c */ /* 0x010fd60000706670 */
[----:B------:R0:W2:Y:S02]  /*02b0*/  @!P2 LDG.E R28, desc[UR8][R8.64] ;  /* 0x00000008081ca981 */ /* 0x0000a4000c1e1900 */
[----:B------:R-:W1:Y:S02]  /*02c0*/  @!P0 LDC.64 R10, c[0x0][0x3a0] ;  /* 0x0000e800ff0a8b82 */ /* 0x000e640000000a00 */
[----:B-1----:R-:W-:-:S05]  /*02d0*/  @!P0 IMAD.WIDE R12, R17, 0x4, R10 ;  /* 0x00000004110c8825 */ /* 0x002fca00078e020a */
[----:B------:R1:W4:Y:S01]  /*02e0*/  @!P0 LDG.E R29, desc[UR8][R12.64] ;  /* 0x000000080c1d8981 */ /* 0x000322000c1e1900 */
[----:B------:R-:W-:-:S04]  /*02f0*/  ISETP.GE.AND P0, PT, R23, 0x1, PT ;  /* 0x000000011700780c */ /* 0x000fc80003f06270 */
[----:B------:R-:W-:Y:S02]  /*0300*/  ISETP.GT.OR P2, PT, R3, -0x1, !P0 ;  /* 0xffffffff0300780c */ /* 0x000fe40004744670 */
[----:B---3--:R-:W-:-:S11]  /*0310*/  ISETP.GT.OR P0, PT, R0, -0x1, !P0 ;  /* 0xffffffff0000780c */ /* 0x008fd60004704670 */
[----:B------:R-:W3:Y:S02]  /*0320*/  @!P2 LDC.64 R10, c[0x0][0x3a0] ;  /* 0x0000e800ff0aab82 */ /* 0x000ee40000000a00 */
[----:B------:R-:W-:-:S04]  /*0330*/  @!P0 IMAD.WIDE.U32 R26, R16, 0x4, R24 ;  /* 0x00000004101a8825 */ /* 0x000fc800078e0018 */
[----:B---3--:R-:W-:Y:S01]  /*0340*/  @!P2 IMAD.WIDE.U32 R10, R17, 0x4, R10 ;  /* 0x00000004110aa825 */ /* 0x008fe200078e000a */
[----:B--2---:R-:W2:Y:S04]  /*0350*/  @!P0 LDG.E R28, desc[UR8][R26.64] ;  /* 0x000000081a1c8981 */ /* 0x004ea8000c1e1900 */
[----:B----4-:R-:W3:Y:S04]  /*0360*/  @!P2 LDG.E R29, desc[UR8][R10.64] ;  /* 0x000000080a1da981 */ /* 0x010ee8000c1e1900 */
[----:B--2---:R-:W-:Y:S04]  /*0370*/  STS [R7], R28 ;  /* 0x0000001c07007388 */ /* 0x004fe80000000800 */
[----:B---3--:R-:W-:Y:S01]  /*0380*/  STS [R6], R29 ;  /* 0x0000001d06007388 */ /* 0x008fe20000000800 */
[----:B------:R-:W-:Y:S06]  /*0390*/  BAR.SYNC.DEFER_BLOCKING 0x0 ;  /* 0x0000000000007b1d */ /* 0x000fec0000010000 */
[----:B0-----:R-:W-:Y:S04]  /*03a0*/  LDS R8, [R5] ;  /* 0x0000000005087984 */ /* 0x001fe80000000800 */
[----:B-1----:R-:W0:Y:S04]  /*03b0*/  LDS.128 R12, [R4] ;  /* 0x00000000040c7984 */ /* 0x002e280000000c00 */
[----:B------:R-:W1:Y:S04]  /*03c0*/  LDS R9, [R5+0x80] ;  /* 0x0000800005097984 */ /* 0x000e680000000800 */
[----:B------:R-:W2:Y:S04]  /*03d0*/  LDS R10, [R5+0x100] ;  /* 0x00010000050a7984 */ /* 0x000ea80000000800 */
[----:B------:R-:W-:Y:S04]  /*03e0*/  LDS R26, [R5+0x280] ;  /* 0x00028000051a7984 */ /* 0x000fe80000000800 */
[----:B------:R-:W-:Y:S01]  /*03f0*/  LDS R27, [R5+0x680] ;  /* 0x00068000051b7984 */ /* 0x000fe20000000800 */
[----:B0-----:R-:W-:-:S03]  /*0400*/  IMAD R8, R8, R12, R23 ;  /* 0x0000000c08087224 */ /* 0x001fc600078e0217 */
[----:B------:R-:W0:Y:S01]  /*0410*/  LDS R12, [R5+0x180] ;  /* 0x00018000050c7984 */ /* 0x000e220000000800 */
[----:B-1----:R-:W-:-:S03]  /*0420*/  IMAD R9, R9, R13, R8 ;  /* 0x0000000d09097224 */ /* 0x002fc600078e0208 */
[----:B------:R-:W-:Y:S01]  /*0430*/  LDS R13, [R5+0x200] ;  /* 0x00020000050d7984 */ /* 0x000fe20000000800 */
[----:B--2---:R-:W-:-:S03]  /*0440*/  IMAD R14, R10, R14, R9 ;  /* 0x0000000e0a0e7224 */ /* 0x004fc600078e0209 */
[----:B------:R-:W1:Y:S04]  /*0450*/  LDS.128 R8, [R4+0x10] ;  /* 0x0000100004087984 */ /* 0x000e680000000c00 */
[----:B------:R-:W2:Y:S01]  /*0460*/  LDS R23, [R5+0x300] ;  /* 0x0003000005177984 */ /* 0x000ea20000000800 */
[----:B0-----:R-:W-:-:S04]  /*0470*/  IMAD R12, R12, R15, R14 ;  /* 0x0000000f0c0c7224 */ /* 0x001fc800078e020e */
[----:B-1----:R-:W-:Y:S02]  /*0480*/  IMAD R8, R13, R8, R12 ;  /* 0x000000080d087224 */ /* 0x002fe400078e020c */
[----:B------:R-:W-:Y:S02]  /*0490*/  LDS.128 R12, [R4+0x20] ;  /* 0x00002000040c7984 */ /* 0x000fe40000000c00 */
[----:B------:R-:W-:Y:S02]  /*04a0*/  IMAD R8, R26, R9, R8 ;  /* 0x000000091a087224 */ /* 0x000fe400078e0208 */
[----:B------:R-:W0:Y:S04]  /*04b0*/  LDS R26, [R5+0x380] ;  /* 0x00038000051a7984 */ /* 0x000e280000000800 */
[----:B------:R-:W1:Y:S01]  /*04c0*/  LDS R9, [R5+0x400] ;  /* 0x0004000005097984 */ /* 0x000e620000000800 */
[----:B--2---:R-:W-:-:S03]  /*04d0*/  IMAD R8, R23, R10, R8 ;  /* 0x0000000a17087224 */ /* 0x004fc600078e0208 */
[----:B------:R-:W2:Y:S04]  /*04e0*/  LDS R10, [R5+0x480] ;  /* 0x00048000050a7984 */ /* 0x000ea80000000800 */
[----:B------:R-:W3:Y:S01]  /*04f0*/  LDS R23, [R5+0x500] ;  /* 0x0005000005177984 */ /* 0x000ee20000000800 */
[----:B0-----:R-:W-:-:S03]  /*0500*/  IMAD R8, R26, R11, R8 ;  /* 0x0000000b1a087224 */ /* 0x001fc600078e0208 */
[----:B------:R-:W-:Y:S01]  /*0510*/  LDS R26, [R5+0x780] ;  /* 0x00078000051a7984 */ /* 0x000fe20000000800 */
[----:B-1----:R-:W-:-:S03]  /*0520*/  IMAD R8, R9, R12, R8 ;  /* 0x0000000c09087224 */ /* 0x002fc600078e0208 */
[----:B------:R-:W0:Y:S01]  /*0530*/  LDS R12, [R5+0x580] ;  /* 0x00058000050c7984 */ /* 0x000e220000000800 */
[----:B--2---:R-:W-:-:S03]  /*0540*/  IMAD R8, R10, R13, R8 ;  /* 0x0000000d0a087224 */ /* 0x004fc600078e0208 */
[----:B------:R-:W-:Y:S01]  /*0550*/  LDS R13, [R5+0x600] ;  /* 0x00060000050d7984 */ /* 0x000fe20000000800 */
[----:B---3--:R-:W-:-:S03]  /*0560*/  IMAD R14, R23, R14, R8 ;  /* 0x0000000e170e7224 */ /* 0x008fc600078e0208 */
[----:B------:R-:W1:Y:S04]  /*0570*/  LDS.128 R8, [R4+0x30] ;  /* 0x0000300004087984 */ /* 0x000e680000000c00 */
[----:B------:R-:W2:Y:S01]  /*0580*/  LDS R23, [R5+0x700] ;  /* 0x0007000005177984 */ /* 0x000ea20000000800 */
[----:B0-----:R-:W-:-:S04]  /*0590*/  IMAD R12, R12, R15, R14 ;  /* 0x0000000f0c0c7224 */ /* 0x001fc800078e020e */
[----:B-1----:R-:W-:Y:S02]  /*05a0*/  IMAD R8, R13, R8, R12 ;  /* 0x000000080d087224 */ /* 0x002fe400078e020c */
[----:B------:R-:W-:Y:S02]  /*05b0*/  LDS.128 R12, [R4+0x40] ;  /* 0x00004000040c7984 */ /* 0x000fe40000000c00 */
[----:B------:R-:W-:Y:S02]  /*05c0*/  IMAD R8, R27, R9, R8 ;  /* 0x000000091b087224 */ /* 0x000fe400078e0208 */
[----:B------:R-:W0:Y:S02]  /*05d0*/  LDS R9, [R5+0x800] ;  /* 0x0008000005097984 */ /* 0x000e240000000800 */
[----:B--2---:R-:W-:Y:S02]  /*05e0*/  IMAD R8, R23, R10, R8 ;  /* 0x0000000a17087224 */ /* 0x004fe400078e0208 */
[----:B------:R-:W1:Y:S04]  /*05f0*/  LDS R10, [R5+0x880] ;  /* 0x00088000050a7984 */ /* 0x000e680000000800 */
[----:B------:R-:W2:Y:S01]  /*0600*/  LDS R23, [R5+0x900] ;  /* 0x0009000005177984 */ /* 0x000ea20000000800 */
[----:B------:R-:W-:-:S03]  /*0610*/  IMAD R8, R26, R11, R8 ;  /* 0x0000000b1a087224 */ /* 0x000fc600078e0208 */
[----:B------:R-:W3:Y:S01]  /*0620*/  LDS R26, [R5+0x980] ;  /* 0x00098000051a7984 */ /* 0x000ee20000000800 */
[----:B0-----:R-:W-:-:S03]  /*0630*/  IMAD R8, R9, R12, R8 ;  /* 0x0000000c09087224 */ /* 0x001fc600078e0208 */
[----:B------:R-:W-:Y:S01]  /*0640*/  LDS R12, [R5+0xa80] ;  /* 0x000a8000050c7984 */ /* 0x000fe20000000800 */
[----:B-1----:R-:W-:-:S03]  /*0650*/  IMAD R8, R10, R13, R8 ;  /* 0x0000000d0a087224 */ /* 0x002fc600078e0208 */
[----:B------:R-:W-:Y:S01]  /*0660*/  LDS R13, [R5+0xa00] ;  /* 0x000a0000050d7984 */ /* 0x000fe20000000800 */
[----:B--2---:R-:W-:-:S03]  /*0670*/  IMAD R14, R23, R14, R8 ;  /* 0x0000000e170e7224 */ /* 0x004fc600078e0208 */
[----:B------:R-:W0:Y:S04]  /*0680*/  LDS.128 R8, [R4+0x50] ;  /* 0x0000500004087984 */ /* 0x000e280000000c00 */
[----:B------:R-:W1:Y:S01]  /*0690*/  LDS R23, [R5+0xb00] ;  /* 0x000b000005177984 */ /* 0x000e620000000800 */
[----:B---3--:R-:W-:-:S03]  /*06a0*/  IMAD R14, R26, R15, R14 ;  /* 0x0000000f1a0e7224 */ /* 0x008fc600078e020e */
[----:B------:R-:W2:Y:S01]  /*06b0*/  LDS R26, [R5+0xb80] ;  /* 0x000b8000051a7984 */ /* 0x000ea20000000800 */
[----:B0-----:R-:W-:-:S04]  /*06c0*/  IMAD R8, R13, R8, R14 ;  /* 0x000000080d087224 */ /* 0x001fc800078e020e */
[----:B------:R-:W-:Y:S02]  /*06d0*/  IMAD R8, R12, R9, R8 ;  /* 0x000000090c087224 */ /* 0x000fe400078e0208 */
[----:B------:R-:W-:Y:S04]  /*06e0*/  LDS R9, [R5+0xc00] ;  /* 0x000c000005097984 */ /* 0x000fe80000000800 */
[----:B------:R-:W0:Y:S01]  /*06f0*/  LDS.128 R12, [R4+0x60] ;  /* 0x00006000040c7984 */ /* 0x000e220000000c00 */
[----:B-1----:R-:W-:-:S03]  /*0700*/  IMAD R8, R23, R10, R8 ;  /* 0x0000000a17087224 */ /* 0x002fc600078e0208 */
[----:B------:R-:W1:Y:S01]  /*0710*/  LDS R10, [R5+0xc80] ;  /* 0x000c8000050a7984 */ /* 0x000e620000000800 */
[----:B--2---:R-:W-:-:S03]  /*0720*/  IMAD R8, R26, R11, R8 ;  /* 0x0000000b1a087224 */ /* 0x004fc600078e0208 */
[----:B------:R-:W2:Y:S04]  /*0730*/  LDS R23, [R5+0xd00] ;  /* 0x000d000005177984 */ /* 0x000ea80000000800 */
[----:B------:R-:W3:Y:S01]  /*0740*/  LDS R26, [R5+0xd80] ;  /* 0x000d8000051a7984 */ /* 0x000ee20000000800 */
[----:B0-----:R-:W-:-:S04]  /*0750*/  IMAD R8, R9, R12, R8 ;  /* 0x0000000c09087224 */ /* 0x001fc800078e0208 */
[----:B-1----:R-:W-:Y:S02]  /*0760*/  IMAD R12, R10, R13, R8 ;  /* 0x0000000d0a0c7224 */ /* 0x002fe400078e0208 */
[----:B------:R-:W-:Y:S04]  /*0770*/  LDS R13, [R5+0xe00] ;  /* 0x000e0000050d7984 */ /* 0x000fe80000000800 */
[----:B------:R-:W0:Y:S01]  /*0780*/  LDS.128 R8, [R4+0x70] ;  /* 0x0000700004087984 */ /* 0x000e220000000c00 */
[----:B--2---:R-:W-:-:S03]  /*0790*/  IMAD R12, R23, R14, R12 ;  /* 0x0000000e170c7224 */ /* 0x004fc600078e020c */
[----:B------:R-:W1:Y:S01]  /*07a0*/  LDS R14, [R5+0xe80] ;  /* 0x000e8000050e7984 */ /* 0x000e620000000800 */
[----:B---3--:R-:W-:-:S03]  /*07b0*/  IMAD R12, R26, R15, R12 ;  /* 0x0000000f1a0c7224 */ /* 0x008fc600078e020c */
[----:B------:R-:W2:Y:S04]  /*07c0*/  LDS R15, [R5+0xf00] ;  /* 0x000f0000050f7984 */ /* 0x000ea80000000800 */
[----:B------:R-:W3:Y:S01]  /*07d0*/  LDS R23, [R5+0xf80] ;  /* 0x000f800005177984 */ /* 0x000ee20000000800 */
[----:B------:R-:W-:Y:S01]  /*07e0*/  IADD3 R18, PT, PT, R18, 0x1, RZ ;  /* 0x0000000112127810 */ /* 0x000fe20007ffe0ff */
[----:B------:R-:W-:Y:S03]  /*07f0*/  BAR.SYNC.DEFER_BLOCKING 0x0 ;  /* 0x0000000000007b1d */ /* 0x000fe60000010000 */
[----:B------:R-:W-:Y:S02]  /*0800*/  ISETP.NE.AND P0, PT, R18, RZ, PT ;  /* 0x000000ff1200720c */ /* 0x000fe40003f05270 */
[----:B------:R-:W-:-:S02]  /*0810*/  IADD3 R20, PT, PT, R20, 0x20, RZ ;  /* 0x0000002014147810 */ /* 0x000fc40007ffe0ff */
[----:B------:R-:W-:Y:S02]  /*0820*/  IADD3 R19, PT, PT, R19, 0x20, RZ ;  /* 0x0000002013137810 */ /* 0x000fe40007ffe0ff */
[----:B------:R-:W-:Y:S02]  /*0830*/  IADD3 R16, PT, PT, R16, 0x20, RZ ;  /* 0x0000002010107810 */ /* 0x000fe40007ffe0ff */
[----:B------:R-:W-:Y:S01]  /*0840*/  LEA R17, R2, R17, 0x5 ;  /* 0x0000001102117211 */ /* 0x000fe200078e28ff */
[----:B0-----:R-:W-:-:S04]  /*0850*/  IMAD R8, R13, R8, R12 ;  /* 0x000000080d087224 */ /* 0x001fc800078e020c */
[----:B-1----:R-:W-:-:S04]  /*0860*/  IMAD R9, R14, R9, R8 ;  /* 0x000000090e097224 */ /* 0x002fc800078e0208 */
[----:B--2---:R-:W-:-:S04]  /*0870*/  IMAD R10, R15, R10, R9 ;  /* 0x0000000a0f0a7224 */ /* 0x004fc800078e0209 */
[----:B---3--:R-:W-:Y:S01]  /*0880*/  IMAD R23, R23, R11, R10 ;  /* 0x0000000b17177224 */ /* 0x008fe200078e020a */
[----:B------:R-:W-:Y:S06]  /*0890*/  @P0 BRA `(.L_x_1) ;  /* 0xfffffff800700947 */ /* 0x000fec000383ffff */
.L_x_0:
[----:B------:R-:W0:Y:S01]  /*08a0*/  LDCU UR4, c[0x0][0x380] ;  /* 0x00007000ff0477ac */ /* 0x000e220008000800 */
[----:B------:R-:W-:-:S04]  /*08b0*/  ISETP.GE.AND P0, PT, R21, UR11, PT ;  /* 0x0000000b15007c0c */ /* 0x000fc8000bf06270 */
[----:B0-----:R-:W-:-:S13]  /*08c0*/  ISETP.GE.OR P0, PT, R22, UR4, P0 ;  /* 0x0000000416007c0c */ /* 0x001fda0008706670 */
[----:B------:R-:W-:Y:S05]  /*08d0*/  @P0 EXIT ;  /* 0x000000000000094d */ /* 0x000fea0003800000 */
[----:B------:R-:W0:Y:S01]  /*08e0*/  LDC.64 R2, c[0x0][0x3a8] ;  /* 0x0000ea00ff027b82 */ /* 0x000e220000000a00 */
[----:B------:R-:W-:-:S04]  /*08f0*/  IMAD R21, R22, UR11, R21 ;  /* 0x0000000b16157c24 */ /* 0x000fc8000f8e0215 */
[----:B0-----:R-:W-:-:S05]  /*0900*/  IMAD.WIDE R2, R21, 0x4, R2 ;  /* 0x0000000415027825 */ /* 0x001fca00078e0202 */
[----:B------:R-:W2:Y:S02]  /*0910*/  LDG.E R0, desc[UR8][R2.64] ;  /* 0x0000000802007981 */ /* 0x000ea4000c1e1900 */
[----:B--2---:R-:W-:-:S05]  /*0920*/  IADD3 R23, PT, PT, R0, R23, RZ ;  /* 0x0000001700177210 */ /* 0x004fca0007ffe0ff */
[----:B------:R-:W-:Y:S01]  /*0930*/  STG.E desc[UR8][R2.64], R23 ;  /* 0x0000001702007986 */ /* 0x000fe2000c101908 */
[----:B------:R-:W-:Y:S05]  /*0940*/  EXIT ;  /* 0x000000000000794d */ /* 0x000fea0003800000 */
.L_x_2:
[----:B------:R-:W-:-:S00]  /*0950*/  BRA `(.L_x_2) ;  /* 0xfffffffc00fc7947 */ /* 0x000fc0000383ffff */
[----:B------:R-:W-:-:S00]  /*0960*/  NOP ;  /* 0x0000000000007918 */ /* 0x000fc00000000000 */
        /* <DEDUP_REMOVED lines=9> */
.L_x_4:


//--------------------- .text._Z9transposeiiPiS_  --------------------------
	.section	.text._Z9transposeiiPiS_,"ax",@progbits
	.align	128
        .global         _Z9transposeiiPiS_
        .type           _Z9transposeiiPiS_,@function
        .size           _Z9transposeiiPiS_,(.L_x_5 - _Z9transposeiiPiS_)
        .other          _Z9transposeiiPiS_,@"STO_CUDA_ENTRY STV_DEFAULT"
_Z9transposeiiPiS_:
.text._Z9transposeiiPiS_:
[----:B------:R-:W-:Y:S01]  /*0000*/  LDC R1, c[0x0][0x37c] ;  /* 0x0000df00ff017b82 */ /* 0x000fe20000000800 */
[----:B------:R-:W0:Y:S07]  /*0010*/  S2R R4, SR_TID.X ;  /* 0x0000000000047919 */ /* 0x000e2e0000002100 */
[----:B------:R-:W1:Y:S01]  /*0020*/  S2UR UR4, SR_CTAID.X ;  /* 0x00000000000479c3 */ /* 0x000e620000002500 */
[----:B------:R-:W2:Y:S07]  /*0030*/  S2R R5, SR_TID.Y ;  /* 0x0000000000057919 */ /* 0x000eae0000002200 */
[----:B------:R-:W3:Y:S08]  /*0040*/  S2UR UR5, SR_CTAID.Y ;  /* 0x00000000000579c3 */ /* 0x000ef00000002600 */
[----:B------:R-:W3:Y:S08]  /*0050*/  LDC R0, c[0x0][0x370] ;  /* 0x0000dc00ff007b82 */ /* 0x000ef00000000800 */
[----:B------:R-:W4:Y:S01]  /*0060*/  LDC.64 R2, c[0x0][0x380] ;  /* 0x0000e000ff027b82 */ /* 0x000f220000000a00 */
[----:B-1----:R-:W-:-:S06]  /*0070*/  USHF.L.U32 UR4, UR4, 0xa, URZ ;  /* 0x0000000a04047899 */ /* 0x002fcc00080006ff */
[----:B0-----:R-:W-:-:S04]  /*0080*/  LOP3.LUT R4, R4, UR4, RZ, 0xfc, !PT ;  /* 0x0000000404047c12 */ /* 0x001fc8000f8efcff */
[----:B--2---:R-:W-:Y:S01]  /*0090*/  LEA R5, R5, R4, 0x5 ;  /* 0x0000000405057211 */ /* 0x004fe200078e28ff */
[----:B---3--:R-:W-:-:S05]  /*00a0*/  IMAD R0, R0, UR5, RZ ;  /* 0x0000000500007c24 */ /* 0x008fca000f8e02ff */
[----:B------:R-:W-:Y:S01]  /*00b0*/  LEA R0, R0, R5, 0xa ;  /* 0x0000000500007211 */ /* 0x000fe200078e50ff */
[----:B----4-:R-:W-:-:S05]  /*00c0*/  IMAD R7, R3, R2, RZ ;  /* 0x0000000203077224 */ /* 0x010fca00078e02ff */
[----:B------:R-:W-:-:S13]  /*00d0*/  ISETP.GE.AND P0, PT, R0, R7, PT ;  /* 0x000000070000720c */ /* 0x000fda0003f06270 */
[----:B------:R-:W-:Y:S05]  /*00e0*/  @P0 EXIT ;  /* 0x000000000000094d */ /* 0x000fea0003800000 */
[----:B------:R-:W0:Y:S01]  /*00f0*/  LDC.64 R4, c[0x0][0x390] ;  /* 0x0000e400ff047b82 */ /* 0x000e220000000a00 */
[----:B------:R-:W1:Y:S01]  /*0100*/  LDCU.64 UR4, c[0x0][0x358] ;  /* 0x00006b00ff0477ac */ /* 0x000e620008000a00 */
[----:B0-----:R-:W-:-:S05]  /*0110*/  IMAD.WIDE R4, R0, 0x4, R4 ;  /* 0x0000000400047825 */ /* 0x001fca00078e0204 */
[----:B-1----:R0:W2:Y:S01]  /*0120*/  LDG.E R9, desc[UR4][R4.64] ;  /* 0x0000000404097981 */ /* 0x0020a2000c1e1900 */
[----:B------:R-:W-:-:S04]  /*0130*/  IABS R11, R3 ;  /* 0x00000003000b7213 */ /* 0x000fc80000000000 */
[----:B------:R-:W1:Y:S01]  /*0140*/  I2F.RP R8, R11 ;  /* 0x0000000b00087306 */ /* 0x000e620000209400 */
[----:B0-----:R-:W-:-:S07]  /*0150*/  IABS R4, R0 ;  /* 0x0000000000047213 */ /* 0x001fce0000000000 */
[----:B-1----:R-:W0:Y:S02]  /*0160*/  MUFU.RCP R8, R8 ;  /* 0x0000000800087308 */ /* 0x002e240000001000 */
[----:B0-----:R-:W-:-:S06]  /*0170*/  VIADD R6, R8, 0xffffffe ;  /* 0x0ffffffe08067836 */ /* 0x001fcc0000000000 */
[----:B------:R0:W1:Y:S02]  /*0180*/  F2I.FTZ.U32.TRUNC.NTZ R7, R6 ;  /* 0x0000000600077305 */ /* 0x000064000021f000 */
[----:B0-----:R-:W-:Y:S01]  /*0190*/  IMAD.MOV.U32 R6, RZ, RZ, RZ ;  /* 0x000000ffff067224 */ /* 0x001fe200078e00ff */
[----:B-1----:R-:W-:-:S05]  /*01a0*/  IADD3 R10, PT, PT, RZ, -R7, RZ ;  /* 0x80000007ff0a7210 */ /* 0x002fca0007ffe0ff */
[----:B------:R-:W-:-:S04]  /*01b0*/  IMAD R13, R10, R11, RZ ;  /* 0x0000000b0a0d7224 */ /* 0x000fc800078e02ff */
[----:B------:R-:W-:-:S06]  /*01c0*/  IMAD.HI.U32 R7, R7, R13, R6 ;  /* 0x0000000d07077227 */ /* 0x000fcc00078e0006 */
[----:B------:R-:W-:-:S05]  /*01d0*/  IMAD.HI.U32 R7, R7, R4, RZ ;  /* 0x0000000407077227 */ /* 0x000fca00078e00ff */
[----:B------:R-:W-:-:S05]  /*01e0*/  IADD3 R5, PT, PT, -R7, RZ, RZ ;  /* 0x000000ff07057210 */ /* 0x000fca0007ffe1ff */
[----:B------:R-:W-:-:S05]  /*01f0*/  IMAD R4, R11, R5, R4 ;  /* 0x000000050b047224 */ /* 0x000fca00078e0204 */
[----:B------:R-:W-:-:S13]  /*0200*/  ISETP.GT.U32.AND P2, PT, R11, R4, PT ;  /* 0x000000040b00720c */ /* 0x000fda0003f44070 */
[----:B------:R-:W-:Y:S01]  /*0210*/  @!P2 IMAD.IADD R4, R4, 0x1, -R11 ;  /* 0x000000010404a824 */ /* 0x000fe200078e0a0b */
[----:B------:R-:W-:Y:S02]  /*0220*/  @!P2 IADD3 R7, PT, PT, R7, 0x1, RZ ;  /* 0x000000010707a810 */ /* 0x000fe40007ffe0ff */
[----:B------:R-:W-:Y:S02]  /*0230*/  ISETP.NE.AND P2, PT, R3, RZ, PT ;  /* 0x000000ff0300720c */ /* 0x000fe40003f45270 */
[----:B------:R-:W-:Y:S02]  /*0240*/  ISETP.GE.U32.AND P0, PT, R4, R11, PT ;  /* 0x0000000b0400720c */ /* 0x000fe40003f06070 */
[----:B------:R-:W-:-:S04]  /*0250*/  LOP3.LUT R4, R0, R3, RZ, 0x3c, !PT ;  /* 0x0000000300047212 */ /* 0x000fc800078e3cff */
[----:B------:R-:W-:Y:S02]  /*0260*/  ISETP.GE.AND P1, PT, R4, RZ, PT ;  /* 0x000000ff0400720c */ /* 0x000fe40003f26270 */
[----:B------:R-:W0:Y:S05]  /*0270*/  LDC.64 R4, c[0x0][0x388] ;  /* 0x0000e200ff047b82 */ /* 0x000e2a0000000a00 */
[----:B------:R-:W-:-:S06]  /*0280*/  @P0 VIADD R7, R7, 0x1 ;  /* 0x0000000107070836 */ /* 0x000fcc0000000000 */
[----:B------:R-:W-:Y:S02]  /*0290*/  @!P1 IADD3 R7, PT, PT, -R7, RZ, RZ ;  /* 0x000000ff07079210 */ /* 0x000fe40007ffe1ff */
[----:B------:R-:W-:-:S05]  /*02a0*/  @!P2 LOP3.LUT R7, RZ, R3, RZ, 0x33, !PT ;  /* 0x00000003ff07a212 */ /* 0x000fca00078e33ff */
[----:B------:R-:W-:-:S04]  /*02b0*/  IMAD.MOV R6, RZ, RZ, -R7 ;  /* 0x000000ffff067224 */ /* 0x000fc800078e0a07 */
[----:B------:R-:W-:-:S04]  /*02c0*/  IMAD R0, R3, R6, R0 ;  /* 0x0000000603007224 */ /* 0x000fc800078e0200 */
[----:B------:R-:W-:-:S04]  /*02d0*/  IMAD R3, R0, R2, R7 ;  /* 0x0000000200037224 */ /* 0x000fc800078e0207 */
[----:B0-----:R-:W-:-:S05]  /*02e0*/  IMAD.WIDE R2, R3, 0x4, R4 ;  /* 0x0000000403027825 */ /* 0x001fca00078e0204 */
[----:B--2---:R-:W-:Y:S01]  /*02f0*/  STG.E desc[UR4][R2.64], R9 ;  /* 0x0000000902007986 */ /* 0x004fe2000c101904 */
[----:B------:R-:W-:Y:S05]  /*0300*/  EXIT ;  /* 0x000000000000794d */ /* 0x000fea0003800000 */
.L_x_3:
        /* <DEDUP_REMOVED lines=15> */
.L_x_5:


//--------------------- .nv.shared._Z17multiply_matricesiiiPiS_S_S_ --------------------------
	.section	.nv.shared._Z17multiply_matricesiiiPiS_S_S_,"aw",@nobits
	.sectionflags	@""
	.align	4
.nv.shared._Z17multiply_matricesiiiPiS_S_S_:
	.zero		9216


//--------------------- .nv.shared.reserved.0     --------------------------
	.section	.nv.shared.reserved.0,"aw",@nobits
	.weak		__nv_reservedSMEM_offset_0_alias
	.size		__nv_reservedSMEM_offset_0_alias, 0, 64
	.other		__nv_reservedSMEM_offset_0_alias,@"STO_CUDA_RESERVED_SHARED STV_DEFAULT"
__nv_reservedSMEM_offset_0_alias:
	.zero		0
	.zero		64


//--------------------- .nv.constant0._Z17multiply_matricesiiiPiS_S_S_ --------------------------
	.section	.nv.constant0._Z17multiply_matricesiiiPiS_S_S_,"a",@progbits
	.sectionflags	@""
	.align	4
.nv.constant0._Z17multiply_matricesiiiPiS_S_S_:
	.zero		944


//--------------------- .nv.constant0._Z9transposeiiPiS_ --------------------------
	.section	.nv.constant0._Z9transposeiiPiS_,"a",@progbits
	.sectionflags	@""
	.align	4
.nv.constant0._Z9transposeiiPiS_:
	.zero		920


//--------------------- SYMBOLS --------------------------

	.type		.nv.reservedSmem.offset0,@object
	.size		.nv.reservedSmem.offset0,0x4
	.type		.nv.reservedSmem.cap,@object
	.size		.nv.reservedSmem.cap,0x4
